//
// Generated by NVIDIA NVVM Compiler
//
// Compiler Build ID: CL-36424714
// Cuda compilation tools, release 13.0, V13.0.88
// Based on NVVM 20.0.0
//

.version 9.0
.target sm_100
.address_size 64

	// .globl	_Z13increment_gpuPiS_ii

.visible .entry _Z13increment_gpuPiS_ii(
	.param .u64 .ptr .align 1 _Z13increment_gpuPiS_ii_param_0,
	.param .u64 .ptr .align 1 _Z13increment_gpuPiS_ii_param_1,
	.param .u32 _Z13increment_gpuPiS_ii_param_2,
	.param .u32 _Z13increment_gpuPiS_ii_param_3
)
{
	.reg .pred 	%p<2>;
	.reg .b32 	%r<10>;
	.reg .b64 	%rd<8>;

	ld.param.u64 	%rd1, [_Z13increment_gpuPiS_ii_param_0];
	ld.param.u64 	%rd2, [_Z13increment_gpuPiS_ii_param_1];
	ld.param.u32 	%r2, [_Z13increment_gpuPiS_ii_param_2];
	ld.param.u32 	%r3, [_Z13increment_gpuPiS_ii_param_3];
	mov.u32 	%r4, %ctaid.x;
	mov.u32 	%r5, %ntid.x;
	mov.u32 	%r6, %tid.x;
	mad.lo.s32 	%r7, %r4, %r5, %r6;
	add.s32 	%r1, %r7, %r3;
	setp.ge.s32 	%p1, %r1, %r2;
	@%p1 bra 	$L__BB0_2;
	cvta.to.global.u64 	%rd3, %rd2;
	cvta.to.global.u64 	%rd4, %rd1;
	mul.wide.s32 	%rd5, %r1, 4;
	add.s64 	%rd6, %rd3, %rd5;
	ld.global.u32 	%r8, [%rd6];
	add.s32 	%r9, %r8, %r1;
	add.s64 	%rd7, %rd4, %rd5;
	st.global.u32 	[%rd7], %r9;
$L__BB0_2:
	ret;

}


// ===== COMPILED SASS (sm_100) =====

	.target	sm_100

	.elftype	@"ET_EXEC"


//--------------------- .note.nv.tkinfo           --------------------------
	.section	.note.nv.tkinfo,"",@"SHT_NOTE"
	.sectionflags	@"SHF_NOTE_NV_TKINFO"
	.tkinfo
        /*0018*/ 	.word	0x00000002
        /*0030*/ 	.string	""
        /*0030*/ 	.string	"ptxas"
        /*0030*/ 	.string	"Cuda compilation tools, release 13.0, V13.0.88"
        /*0030*/ 	.string	"Build cuda_13.0.r13.0/compiler.36424714_0"
        /*0030*/ 	.string	"-arch sm_100 -m 64 "



//--------------------- .note.nv.cuinfo           --------------------------
	.section	.note.nv.cuinfo,"",@"SHT_NOTE"
	.sectionflags	@"SHF_NOTE_NV_CUINFO"
        /*0018*/ 	.short	0x0002
        /*001a*/ 	.short	0x0064
        /*001c*/ 	.short	0x0082
	.zero		2


//--------------------- .nv.info                  --------------------------
	.section	.nv.info,"",@"SHT_CUDA_INFO"
	.align	4


	//----- nvinfo : EIATTR_REGCOUNT
	.align		4
        /*0000*/ 	.byte	0x04, 0x2f
        /*0002*/ 	.short	(.L_1 - .L_0)
	.align		4
.L_0:
        /*0004*/ 	.word	index@(_Z13increment_gpuPiS_ii)
        /*0008*/ 	.word	0x0000000a


	//----- nvinfo : EIATTR_FRAME_SIZE
	.align		4
.L_1:
        /*000c*/ 	.byte	0x04, 0x11
        /*000e*/ 	.short	(.L_3 - .L_2)
	.align		4
.L_2:
        /*0010*/ 	.word	index@(_Z13increment_gpuPiS_ii)
        /*0014*/ 	.word	0x00000000


	//----- nvinfo : EIATTR_MIN_STACK_SIZE
	.align		4
.L_3:
        /*0018*/ 	.byte	0x04, 0x12
        /*001a*/ 	.short	(.L_5 - .L_4)
	.align		4
.L_4:
        /*001c*/ 	.word	index@(_Z13increment_gpuPiS_ii)
        /*0020*/ 	.word	0x00000000
.L_5:


//--------------------- .nv.compat                --------------------------
	.section	.nv.compat,"",@"SHT_CUDA_COMPAT_INFO"
	.align	4
        /*0000*/ 	.byte	0x02, 0x09, 0x00, 0x00, 0x02, 0x02, 0x01, 0x00, 0x02, 0x05, 0x05, 0x00, 0x03, 0x07, 0x01, 0x01
        /*0010*/ 	.byte	0x02, 0x03, 0x00, 0x00, 0x02, 0x06, 0x01, 0x00, 0x04, 0x0b, 0x08, 0x00, 0x09, 0x00, 0x00, 0x00
        /*0020*/ 	.byte	0x00, 0x00, 0x00, 0x00


//--------------------- .nv.info._Z13increment_gpuPiS_ii --------------------------
	.section	.nv.info._Z13increment_gpuPiS_ii,"",@"SHT_CUDA_INFO"
	.sectionflags	@""
	.align	4


	//----- nvinfo : EIATTR_CUDA_API_VERSION
	.align		4
        /*0000*/ 	.byte	0x04, 0x37
        /*0002*/ 	.short	(.L_7 - .L_6)
.L_6:
        /*0004*/ 	.word	0x00000082


	//----- nvinfo : EIATTR_KPARAM_INFO
	.align		4
.L_7:
        /*0008*/ 	.byte	0x04, 0x17
        /*000a*/ 	.short	(.L_9 - .L_8)
.L_8:
        /*000c*/ 	.word	0x00000000
        /*0010*/ 	.short	0x0003
        /*0012*/ 	.short	0x0014
        /*0014*/ 	.byte	0x00, 0xf0, 0x11, 0x00


	//----- nvinfo : EIATTR_KPARAM_INFO
	.align		4
.L_9:
        /*0018*/ 	.byte	0x04, 0x17
        /*001a*/ 	.short	(.L_11 - .L_10)
.L_10:
        /*001c*/ 	.word	0x00000000
        /*0020*/ 	.short	0x0002
        /*0022*/ 	.short	0x0010
        /*0024*/ 	.byte	0x00, 0xf0, 0x11, 0x00


	//----- nvinfo : EIATTR_KPARAM_INFO
	.align		4
.L_11:
        /*0028*/ 	.byte	0x04, 0x17
        /*002a*/ 	.short	(.L_13 - .L_12)
.L_12:
        /*002c*/ 	.word	0x00000000
        /*0030*/ 	.short	0x0001
        /*0032*/ 	.short	0x0008
        /*0034*/ 	.byte	0x00, 0xf5, 0x21, 0x00


	//----- nvinfo : EIATTR_KPARAM_INFO
	.align		4
.L_13:
        /*0038*/ 	.byte	0x04, 0x17
        /*003a*/ 	.short	(.L_15 - .L_14)
.L_14:
        /*003c*/ 	.word	0x00000000
        /*0040*/ 	.short	0x0000
        /*0042*/ 	.short	0x0000
        /*0044*/ 	.byte	0x00, 0xf5, 0x21, 0x00


	//----- nvinfo : EIATTR_SPARSE_MMA_MASK
	.align		4
.L_15:
        /*0048*/ 	.byte	0x03, 0x50
        /*004a*/ 	.short	0x0000


	//----- nvinfo : EIATTR_MAXREG_COUNT
	.align		4
        /*004c*/ 	.byte	0x03, 0x1b
        /*004e*/ 	.short	0x00ff


	//----- nvinfo : EIATTR_MERCURY_ISA_VERSION
	.align		4
        /*0050*/ 	.byte	0x03, 0x5f
        /*0052*/ 	.short	0x0101


	//----- nvinfo : EIATTR_VRC_CTA_INIT_COUNT
	.align		4
        /*0054*/ 	.byte	0x02, 0x4a
	.zero		1
	.zero		1


	//----- nvinfo : EIATTR_EXIT_INSTR_OFFSETS
	.align		4
        /*0058*/ 	.byte	0x04, 0x1c
        /*005a*/ 	.short	(.L_17 - .L_16)


	//   ....[0]....
.L_16:
        /*005c*/ 	.word	0x00000080


	//   ....[1]....
        /*0060*/ 	.word	0x00000110


	//----- nvinfo : EIATTR_CBANK_PARAM_SIZE
	.align		4
.L_17:
        /*0064*/ 	.byte	0x03, 0x19
        /*0066*/ 	.short	0x0018


	//----- nvinfo : EIATTR_PARAM_CBANK
	.align		4
        /*0068*/ 	.byte	0x04, 0x0a
        /*006a*/ 	.short	(.L_19 - .L_18)
	.align		4
.L_18:
        /*006c*/ 	.word	index@(.nv.constant0._Z13increment_gpuPiS_ii)
        /*0070*/ 	.short	0x0380
        /*0072*/ 	.short	0x0018


	//----- nvinfo : EIATTR_SW_WAR
	.align		4
.L_19:
        /*0074*/ 	.byte	0x04, 0x36
        /*0076*/ 	.short	(.L_21 - .L_20)
.L_20:
        /*0078*/ 	.word	0x00000008
.L_21:


//--------------------- .nv.callgraph             --------------------------
	.section	.nv.callgraph,"",@"SHT_CUDA_CALLGRAPH"
	.align	4
	.sectionentsize	8
	.align		4
        /*0000*/ 	.word	0x00000000
	.align		4
        /*0004*/ 	.word	0xffffffff
	.align		4
        /*0008*/ 	.word	0x00000000
	.align		4
        /*000c*/ 	.word	0xfffffffe
	.align		4
        /*0010*/ 	.word	0x00000000
	.align		4
        /*0014*/ 	.word	0xfffffffd
	.align		4
        /*0018*/ 	.word	0x00000000
	.align		4
        /*001c*/ 	.word	0xfffffffc


//--------------------- .text._Z13increment_gpuPiS_ii --------------------------
	.section	.text._Z13increment_gpuPiS_ii,"ax",@progbits
	.align	128
        .global         _Z13increment_gpuPiS_ii
        .type           _Z13increment_gpuPiS_ii,@function
        .size           _Z13increment_gpuPiS_ii,(.L_x_1 - _Z13increment_gpuPiS_ii)
        .other          _Z13increment_gpuPiS_ii,@"STO_CUDA_ENTRY STV_DEFAULT"
_Z13increment_gpuPiS_ii:
.text._Z13increment_gpuPiS_ii:
[----:B------:R-:W-:Y:S01]  /*0000*/  LDC R1, c[0x0][0x37c] ;  /* 0x0000df00ff017b82 */ /* 0x000fe20000000800 */
[----:B------:R-:W0:Y:S07]  /*0010*/  S2R R3, SR_TID.X ;  /* 0x0000000000037919 */ /* 0x000e2e0000002100 */
[----:B------:R-:W0:Y:S01]  /*0020*/  S2UR UR4, SR_CTAID.X ;  /* 0x00000000000479c3 */ /* 0x000e220000002500 */
[----:B------:R-:W1:Y:S07]  /*0030*/  LDCU.64 UR6, c[0x0][0x390] ;  /* 0x00007200ff0677ac */ /* 0x000e6e0008000a00 */
[----:B------:R-:W0:Y:S02]  /*0040*/  LDC R0, c[0x0][0x360] ;  /* 0x0000d800ff007b82 */ /* 0x000e240000000800 */
[----:B0-----:R-:W-:-:S05]  /*0050*/  IMAD R0, R0, UR4, R3 ;  /* 0x0000000400007c24 */ /* 0x001fca000f8e0203 */
[----:B-1----:R-:W-:-:S04]  /*0060*/  IADD3 R7, PT, PT, R0, UR7, RZ ;  /* 0x0000000700077c10 */ /* 0x002fc8000fffe0ff */
[----:B------:R-:W-:-:S13]  /*0070*/  ISETP.GE.AND P0, PT, R7, UR6, PT ;  /* 0x0000000607007c0c */ /* 0x000fda000bf06270 */
[----:B------:R-:W-:Y:S05]  /*0080*/  @P0 EXIT ;  /* 0x000000000000094d */ /* 0x000fea0003800000 */
[----:B------:R-:W0:Y:S01]  /*0090*/  LDC.64 R2, c[0x0][0x388] ;  /* 0x0000e200ff027b82 */ /* 0x000e220000000a00 */
[----:B------:R-:W1:Y:S07]  /*00a0*/  LDCU.64 UR4, c[0x0][0x358] ;  /* 0x00006b00ff0477ac */ /* 0x000e6e0008000a00 */
[----:B------:R-:W2:Y:S01]  /*00b0*/  LDC.64 R4, c[0x0][0x380] ;  /* 0x0000e000ff047b82 */ /* 0x000ea20000000a00 */
[----:B0-----:R-:W-:-:S06]  /*00c0*/  IMAD.WIDE R2, R7, 0x4, R2 ;  /* 0x0000000407027825 */ /* 0x001fcc00078e0202 */
[----:B-1----:R-:W3:Y:S01]  /*00d0*/  LDG.E R2, desc[UR4][R2.64] ;  /* 0x0000000402027981 */ /* 0x002ee2000c1e1900 */
[C---:B--2---:R-:W-:Y:S01]  /*00e0*/  IMAD.WIDE R4, R7.reuse, 0x4, R4 ;  /* 0x0000000407047825 */ /* 0x044fe200078e0204 */
[----:B---3--:R-:W-:-:S05]  /*00f0*/  IADD3 R7, PT, PT, R7, R2, RZ ;  /* 0x0000000207077210 */ /* 0x008fca0007ffe0ff */
[----:B------:R-:W-:Y:S01]  /*0100*/  STG.E desc[UR4][R4.64], R7 ;  /* 0x0000000704007986 */ /* 0x000fe2000c101904 */
[----:B------:R-:W-:Y:S05]  /*0110*/  EXIT ;  /* 0x000000000000794d */ /* 0x000fea0003800000 */
.L_x_0:
[----:B------:R-:W-:-:S00]  /*0120*/  BRA `(.L_x_0) ;  /* 0xfffffffc00fc7947 */ /* 0x000fc0000383ffff */
[----:B------:R-:W-:-:S00]  /*0130*/  NOP ;  /* 0x0000000000007918 */ /* 0x000fc00000000000 */
        /* <DEDUP_REMOVED lines=12> */
.L_x_1:


//--------------------- .nv.shared.reserved.0     --------------------------
	.section	.nv.shared.reserved.0,"aw",@nobits
	.weak		__nv_reservedSMEM_offset_0_alias
	.size		__nv_reservedSMEM_offset_0_alias, 0, 64
	.other		__nv_reservedSMEM_offset_0_alias,@"STO_CUDA_RESERVED_SHARED STV_DEFAULT"
__nv_reservedSMEM_offset_0_alias:
	.zero		0
	.zero		64


//--------------------- .nv.constant0._Z13increment_gpuPiS_ii --------------------------
	.section	.nv.constant0._Z13increment_gpuPiS_ii,"a",@progbits
	.sectionflags	@""
	.align	4
.nv.constant0._Z13increment_gpuPiS_ii:
	.zero		920


//--------------------- SYMBOLS --------------------------

	.type		.nv.reservedSmem.offset0,@object
	.size		.nv.reservedSmem.offset0,0x4
